//
// Generated by NVIDIA NVVM Compiler
//
// Compiler Build ID: CL-36424714
// Cuda compilation tools, release 13.0, V13.0.88
// Based on NVVM 20.0.0
//

.version 9.0
.target sm_100
.address_size 64

	// .globl	_Z7lap_perPA512_dS0_
// _ZZ7lap_perPA512_dS0_E3d2y has been demoted
// _ZZ7lap_perPA512_dS0_E4smem has been demoted
// _ZZ7calc_dfPA512_dS0_E4smem has been demoted
// _ZZ10update_phiPA512_dS0_E3d2x has been demoted
// _ZZ10update_phiPA512_dS0_E3d2y has been demoted
// _ZZ10update_phiPA512_dS0_E4smem has been demoted

.visible .entry _Z7lap_perPA512_dS0_(
	.param .u64 .ptr .align 1 _Z7lap_perPA512_dS0__param_0,
	.param .u64 .ptr .align 1 _Z7lap_perPA512_dS0__param_1
)
{
	.reg .pred 	%p<12>;
	.reg .b32 	%r<26>;
	.reg .b64 	%rd<25>;
	.reg .b64 	%fd<17>;
	// demoted variable
	.shared .align 8 .f64 _ZZ7lap_perPA512_dS0_E3d2y;
	// demoted variable
	.shared .align 8 .b8 _ZZ7lap_perPA512_dS0_E4smem[800];
	ld.param.u64 	%rd4, [_Z7lap_perPA512_dS0__param_0];
	ld.param.u64 	%rd3, [_Z7lap_perPA512_dS0__param_1];
	cvta.to.global.u64 	%rd1, %rd4;
	mov.u32 	%r7, %ctaid.x;
	mov.u32 	%r8, %ntid.x;
	mov.u32 	%r1, %tid.x;
	mad.lo.s32 	%r2, %r7, %r8, %r1;
	mov.u32 	%r9, %ctaid.y;
	mov.u32 	%r10, %ntid.y;
	mov.u32 	%r3, %tid.y;
	mad.lo.s32 	%r11, %r9, %r10, %r3;
	setp.gt.s32 	%p1, %r2, 511;
	setp.gt.u32 	%p2, %r11, 511;
	or.pred  	%p3, %p1, %p2;
	@%p3 bra 	$L__BB0_10;
	bar.sync 	0;
	mul.wide.s32 	%rd5, %r2, 4096;
	add.s64 	%rd2, %rd1, %rd5;
	mul.wide.u32 	%rd6, %r11, 8;
	add.s64 	%rd7, %rd2, %rd6;
	ld.global.f64 	%fd1, [%rd7];
	mov.u32 	%r12, _ZZ7lap_perPA512_dS0_E4smem;
	mad.lo.s32 	%r13, %r1, 80, %r12;
	add.s32 	%r5, %r13, 80;
	shl.b32 	%r14, %r3, 3;
	add.s32 	%r6, %r5, %r14;
	st.shared.f64 	[%r6+8], %fd1;
	setp.lt.u32 	%p4, %r1, 7;
	@%p4 bra 	$L__BB0_3;
	setp.eq.s32 	%p7, %r2, 511;
	add.s32 	%r20, %r2, 1;
	selp.b32 	%r21, 0, %r20, %p7;
	mul.wide.s32 	%rd12, %r21, 4096;
	add.s64 	%rd13, %rd1, %rd12;
	add.s64 	%rd15, %rd13, %rd6;
	ld.global.f64 	%fd3, [%rd15];
	st.shared.f64 	[%r6+88], %fd3;
	bra.uni 	$L__BB0_5;
$L__BB0_3:
	setp.ne.s32 	%p5, %r1, 0;
	@%p5 bra 	$L__BB0_5;
	setp.eq.s32 	%p6, %r2, 0;
	add.s32 	%r15, %r2, -1;
	selp.b32 	%r16, 511, %r15, %p6;
	mul.wide.s32 	%rd8, %r16, 4096;
	add.s64 	%rd9, %rd1, %rd8;
	add.s64 	%rd11, %rd9, %rd6;
	ld.global.f64 	%fd2, [%rd11];
	add.s32 	%r19, %r12, %r14;
	st.shared.f64 	[%r19+8], %fd2;
$L__BB0_5:
	setp.lt.u32 	%p8, %r3, 7;
	@%p8 bra 	$L__BB0_7;
	setp.eq.s32 	%p11, %r11, 511;
	add.s32 	%r24, %r11, 1;
	selp.b32 	%r25, 0, %r24, %p11;
	mul.wide.u32 	%rd18, %r25, 8;
	add.s64 	%rd19, %rd2, %rd18;
	ld.global.f64 	%fd5, [%rd19];
	st.shared.f64 	[%r6+16], %fd5;
	bra.uni 	$L__BB0_9;
$L__BB0_7:
	setp.ne.s32 	%p9, %r3, 0;
	@%p9 bra 	$L__BB0_9;
	setp.eq.s32 	%p10, %r11, 0;
	add.s32 	%r22, %r11, -1;
	selp.b32 	%r23, 511, %r22, %p10;
	mul.wide.u32 	%rd16, %r23, 8;
	add.s64 	%rd17, %rd2, %rd16;
	ld.global.f64 	%fd4, [%rd17];
	st.shared.f64 	[%r5], %fd4;
$L__BB0_9:
	bar.sync 	0;
	ld.shared.f64 	%fd6, [%r6+-72];
	ld.shared.f64 	%fd7, [%r6+88];
	add.f64 	%fd8, %fd6, %fd7;
	ld.shared.f64 	%fd9, [%r6+8];
	add.f64 	%fd10, %fd9, %fd9;
	sub.f64 	%fd11, %fd8, %fd10;
	st.shared.f64 	[_ZZ7lap_perPA512_dS0_E3d2y], %fd11;
	ld.shared.f64 	%fd12, [%r6];
	ld.shared.f64 	%fd13, [%r6+16];
	add.f64 	%fd14, %fd12, %fd13;
	sub.f64 	%fd15, %fd14, %fd10;
	add.f64 	%fd16, %fd11, %fd15;
	cvta.to.global.u64 	%rd20, %rd3;
	add.s64 	%rd22, %rd20, %rd5;
	add.s64 	%rd24, %rd22, %rd6;
	st.global.f64 	[%rd24], %fd16;
$L__BB0_10:
	ret;

}
	// .globl	_Z7calc_dfPA512_dS0_
.visible .entry _Z7calc_dfPA512_dS0_(
	.param .u64 .ptr .align 1 _Z7calc_dfPA512_dS0__param_0,
	.param .u64 .ptr .align 1 _Z7calc_dfPA512_dS0__param_1
)
{
	.reg .pred 	%p<4>;
	.reg .b32 	%r<15>;
	.reg .b64 	%rd<11>;
	.reg .b64 	%fd<7>;
	// demoted variable
	.shared .align 8 .b8 _ZZ7calc_dfPA512_dS0_E4smem[512];
	ld.param.u64 	%rd1, [_Z7calc_dfPA512_dS0__param_0];
	ld.param.u64 	%rd2, [_Z7calc_dfPA512_dS0__param_1];
	mov.u32 	%r5, %ctaid.x;
	mov.u32 	%r6, %ntid.x;
	mov.u32 	%r1, %tid.x;
	mad.lo.s32 	%r2, %r5, %r6, %r1;
	mov.u32 	%r7, %ctaid.y;
	mov.u32 	%r8, %ntid.y;
	mov.u32 	%r3, %tid.y;
	mad.lo.s32 	%r9, %r7, %r8, %r3;
	setp.gt.s32 	%p1, %r2, 511;
	setp.gt.u32 	%p2, %r9, 511;
	or.pred  	%p3, %p1, %p2;
	@%p3 bra 	$L__BB1_2;
	cvta.to.global.u64 	%rd3, %rd1;
	cvta.to.global.u64 	%rd4, %rd2;
	mul.wide.s32 	%rd5, %r2, 4096;
	add.s64 	%rd6, %rd3, %rd5;
	mul.wide.u32 	%rd7, %r9, 8;
	add.s64 	%rd8, %rd6, %rd7;
	ld.global.f64 	%fd1, [%rd8];
	shl.b32 	%r10, %r1, 6;
	mov.u32 	%r11, _ZZ7calc_dfPA512_dS0_E4smem;
	add.s32 	%r12, %r11, %r10;
	shl.b32 	%r13, %r3, 3;
	add.s32 	%r14, %r12, %r13;
	st.shared.f64 	[%r14], %fd1;
	add.s64 	%rd9, %rd4, %rd5;
	add.s64 	%rd10, %rd9, %rd7;
	ld.global.f64 	%fd2, [%rd10];
	mul.f64 	%fd3, %fd1, %fd1;
	mul.f64 	%fd4, %fd1, %fd3;
	sub.f64 	%fd5, %fd4, %fd2;
	sub.f64 	%fd6, %fd5, %fd1;
	st.global.f64 	[%rd10], %fd6;
$L__BB1_2:
	ret;

}
	// .globl	_Z10update_phiPA512_dS0_
.visible .entry _Z10update_phiPA512_dS0_(
	.param .u64 .ptr .align 1 _Z10update_phiPA512_dS0__param_0,
	.param .u64 .ptr .align 1 _Z10update_phiPA512_dS0__param_1
)
{
	.reg .pred 	%p<12>;
	.reg .b32 	%r<26>;
	.reg .b64 	%rd<25>;
	.reg .b64 	%fd<19>;
	// demoted variable
	.shared .align 8 .f64 _ZZ10update_phiPA512_dS0_E3d2x;
	// demoted variable
	.shared .align 8 .f64 _ZZ10update_phiPA512_dS0_E3d2y;
	// demoted variable
	.shared .align 8 .b8 _ZZ10update_phiPA512_dS0_E4smem[800];
	ld.param.u64 	%rd4, [_Z10update_phiPA512_dS0__param_0];
	ld.param.u64 	%rd3, [_Z10update_phiPA512_dS0__param_1];
	cvta.to.global.u64 	%rd1, %rd4;
	mov.u32 	%r7, %ctaid.x;
	mov.u32 	%r8, %ntid.x;
	mov.u32 	%r1, %tid.x;
	mad.lo.s32 	%r2, %r7, %r8, %r1;
	mov.u32 	%r9, %ctaid.y;
	mov.u32 	%r10, %ntid.y;
	mov.u32 	%r3, %tid.y;
	mad.lo.s32 	%r11, %r9, %r10, %r3;
	setp.gt.s32 	%p1, %r2, 511;
	setp.gt.u32 	%p2, %r11, 511;
	or.pred  	%p3, %p1, %p2;
	@%p3 bra 	$L__BB2_10;
	bar.sync 	0;
	mul.wide.s32 	%rd5, %r2, 4096;
	add.s64 	%rd2, %rd1, %rd5;
	mul.wide.u32 	%rd6, %r11, 8;
	add.s64 	%rd7, %rd2, %rd6;
	ld.global.f64 	%fd1, [%rd7];
	mov.u32 	%r12, _ZZ10update_phiPA512_dS0_E4smem;
	mad.lo.s32 	%r13, %r1, 80, %r12;
	add.s32 	%r5, %r13, 80;
	shl.b32 	%r14, %r3, 3;
	add.s32 	%r6, %r5, %r14;
	st.shared.f64 	[%r6+8], %fd1;
	setp.lt.u32 	%p4, %r1, 7;
	@%p4 bra 	$L__BB2_3;
	setp.eq.s32 	%p7, %r2, 511;
	add.s32 	%r20, %r2, 1;
	selp.b32 	%r21, 0, %r20, %p7;
	mul.wide.s32 	%rd12, %r21, 4096;
	add.s64 	%rd13, %rd1, %rd12;
	add.s64 	%rd15, %rd13, %rd6;
	ld.global.f64 	%fd3, [%rd15];
	st.shared.f64 	[%r6+88], %fd3;
	bra.uni 	$L__BB2_5;
$L__BB2_3:
	setp.ne.s32 	%p5, %r1, 0;
	@%p5 bra 	$L__BB2_5;
	setp.eq.s32 	%p6, %r2, 0;
	add.s32 	%r15, %r2, -1;
	selp.b32 	%r16, 511, %r15, %p6;
	mul.wide.s32 	%rd8, %r16, 4096;
	add.s64 	%rd9, %rd1, %rd8;
	add.s64 	%rd11, %rd9, %rd6;
	ld.global.f64 	%fd2, [%rd11];
	add.s32 	%r19, %r12, %r14;
	st.shared.f64 	[%r19+8], %fd2;
$L__BB2_5:
	setp.lt.u32 	%p8, %r3, 7;
	@%p8 bra 	$L__BB2_7;
	setp.eq.s32 	%p11, %r11, 511;
	add.s32 	%r24, %r11, 1;
	selp.b32 	%r25, 0, %r24, %p11;
	mul.wide.u32 	%rd18, %r25, 8;
	add.s64 	%rd19, %rd2, %rd18;
	ld.global.f64 	%fd5, [%rd19];
	st.shared.f64 	[%r6+16], %fd5;
	bra.uni 	$L__BB2_9;
$L__BB2_7:
	setp.ne.s32 	%p9, %r3, 0;
	@%p9 bra 	$L__BB2_9;
	setp.eq.s32 	%p10, %r11, 0;
	add.s32 	%r22, %r11, -1;
	selp.b32 	%r23, 511, %r22, %p10;
	mul.wide.u32 	%rd16, %r23, 8;
	add.s64 	%rd17, %rd2, %rd16;
	ld.global.f64 	%fd4, [%rd17];
	st.shared.f64 	[%r5], %fd4;
$L__BB2_9:
	bar.sync 	0;
	ld.shared.f64 	%fd6, [%r6+-72];
	ld.shared.f64 	%fd7, [%r6+88];
	add.f64 	%fd8, %fd6, %fd7;
	ld.shared.f64 	%fd9, [%r6+8];
	add.f64 	%fd10, %fd9, %fd9;
	sub.f64 	%fd11, %fd8, %fd10;
	st.shared.f64 	[_ZZ10update_phiPA512_dS0_E3d2y], %fd11;
	ld.shared.f64 	%fd12, [%r6];
	ld.shared.f64 	%fd13, [%r6+16];
	add.f64 	%fd14, %fd12, %fd13;
	sub.f64 	%fd15, %fd14, %fd10;
	st.shared.f64 	[_ZZ10update_phiPA512_dS0_E3d2x], %fd15;
	cvta.to.global.u64 	%rd20, %rd3;
	add.s64 	%rd22, %rd20, %rd5;
	add.s64 	%rd24, %rd22, %rd6;
	ld.global.f64 	%fd16, [%rd24];
	add.f64 	%fd17, %fd15, %fd11;
	fma.rn.f64 	%fd18, %fd17, 0d3F847AE147AE147B, %fd16;
	st.global.f64 	[%rd24], %fd18;
$L__BB2_10:
	ret;

}


// ===== COMPILED SASS (sm_100) =====

	.target	sm_100

	.elftype	@"ET_EXEC"


//--------------------- .note.nv.tkinfo           --------------------------
	.section	.note.nv.tkinfo,"",@"SHT_NOTE"
	.sectionflags	@"SHF_NOTE_NV_TKINFO"
	.tkinfo
        /*0018*/ 	.word	0x00000002
        /*0030*/ 	.string	""
        /*0030*/ 	.string	"ptxas"
        /*0030*/ 	.string	"Cuda compilation tools, release 13.0, V13.0.88"
        /*0030*/ 	.string	"Build cuda_13.0.r13.0/compiler.36424714_0"
        /*0030*/ 	.string	"-arch sm_100 -m 64 "



//--------------------- .note.nv.cuinfo           --------------------------
	.section	.note.nv.cuinfo,"",@"SHT_NOTE"
	.sectionflags	@"SHF_NOTE_NV_CUINFO"
        /*0018*/ 	.short	0x0002
        /*001a*/ 	.short	0x0064
        /*001c*/ 	.short	0x0082
	.zero		2


//--------------------- .nv.info                  --------------------------
	.section	.nv.info,"",@"SHT_CUDA_INFO"
	.align	4


	//----- nvinfo : EIATTR_REGCOUNT
	.align		4
        /*0000*/ 	.byte	0x04, 0x2f
        /*0002*/ 	.short	(.L_1 - .L_0)
	.align		4
.L_0:
        /*0004*/ 	.word	index@(_Z7lap_perPA512_dS0_)
        /*0008*/ 	.word	0x00000014


	//----- nvinfo : EIATTR_FRAME_SIZE
	.align		4
.L_1:
        /*000c*/ 	.byte	0x04, 0x11
        /*000e*/ 	.short	(.L_3 - .L_2)
	.align		4
.L_2:
        /*0010*/ 	.word	index@(_Z7lap_perPA512_dS0_)
        /*0014*/ 	.word	0x00000000


	//----- nvinfo : EIATTR_REGCOUNT
	.align		4
.L_3:
        /*0018*/ 	.byte	0x04, 0x2f
        /*001a*/ 	.short	(.L_5 - .L_4)
	.align		4
.L_4:
        /*001c*/ 	.word	index@(_Z7calc_dfPA512_dS0_)
        /*0020*/ 	.word	0x0000000d


	//----- nvinfo : EIATTR_FRAME_SIZE
	.align		4
.L_5:
        /*0024*/ 	.byte	0x04, 0x11
        /*0026*/ 	.short	(.L_7 - .L_6)
	.align		4
.L_6:
        /*0028*/ 	.word	index@(_Z7calc_dfPA512_dS0_)
        /*002c*/ 	.word	0x00000000


	//----- nvinfo : EIATTR_REGCOUNT
	.align		4
.L_7:
        /*0030*/ 	.byte	0x04, 0x2f
        /*0032*/ 	.short	(.L_9 - .L_8)
	.align		4
.L_8:
        /*0034*/ 	.word	index@(_Z10update_phiPA512_dS0_)
        /*0038*/ 	.word	0x00000014


	//----- nvinfo : EIATTR_FRAME_SIZE
	.align		4
.L_9:
        /*003c*/ 	.byte	0x04, 0x11
        /*003e*/ 	.short	(.L_11 - .L_10)
	.align		4
.L_10:
        /*0040*/ 	.word	index@(_Z10update_phiPA512_dS0_)
        /*0044*/ 	.word	0x00000000


	//----- nvinfo : EIATTR_MIN_STACK_SIZE
	.align		4
.L_11:
        /*0048*/ 	.byte	0x04, 0x12
        /*004a*/ 	.short	(.L_13 - .L_12)
	.align		4
.L_12:
        /*004c*/ 	.word	index@(_Z10update_phiPA512_dS0_)
        /*0050*/ 	.word	0x00000000


	//----- nvinfo : EIATTR_MIN_STACK_SIZE
	.align		4
.L_13:
        /*0054*/ 	.byte	0x04, 0x12
        /*0056*/ 	.short	(.L_15 - .L_14)
	.align		4
.L_14:
        /*0058*/ 	.word	index@(_Z7calc_dfPA512_dS0_)
        /*005c*/ 	.word	0x00000000


	//----- nvinfo : EIATTR_MIN_STACK_SIZE
	.align		4
.L_15:
        /*0060*/ 	.byte	0x04, 0x12
        /*0062*/ 	.short	(.L_17 - .L_16)
	.align		4
.L_16:
        /*0064*/ 	.word	index@(_Z7lap_perPA512_dS0_)
        /*0068*/ 	.word	0x00000000
.L_17:


//--------------------- .nv.compat                --------------------------
	.section	.nv.compat,"",@"SHT_CUDA_COMPAT_INFO"
	.align	4
        /*0000*/ 	.byte	0x02, 0x09, 0x00, 0x00, 0x02, 0x02, 0x01, 0x00, 0x02, 0x05, 0x05, 0x00, 0x03, 0x07, 0x01, 0x01
        /*0010*/ 	.byte	0x02, 0x03, 0x00, 0x00, 0x02, 0x06, 0x01, 0x00, 0x04, 0x0b, 0x08, 0x00, 0x01, 0x00, 0x00, 0x00
        /*0020*/ 	.byte	0x00, 0x00, 0x00, 0x00


//--------------------- .nv.info._Z10update_phiPA512_dS0_ --------------------------
	.section	.nv.info._Z10update_phiPA512_dS0_,"",@"SHT_CUDA_INFO"
	.sectionflags	@""
	.align	4


	//----- nvinfo : EIATTR_CUDA_API_VERSION
	.align		4
        /*0000*/ 	.byte	0x04, 0x37
        /*0002*/ 	.short	(.L_19 - .L_18)
.L_18:
        /*0004*/ 	.word	0x00000082


	//----- nvinfo : EIATTR_KPARAM_INFO
	.align		4
.L_19:
        /*0008*/ 	.byte	0x04, 0x17
        /*000a*/ 	.short	(.L_21 - .L_20)
.L_20:
        /*000c*/ 	.word	0x00000000
        /*0010*/ 	.short	0x0001
        /*0012*/ 	.short	0x0008
        /*0014*/ 	.byte	0x00, 0xf5, 0x21, 0x00


	//----- nvinfo : EIATTR_KPARAM_INFO
	.align		4
.L_21:
        /*0018*/ 	.byte	0x04, 0x17
        /*001a*/ 	.short	(.L_23 - .L_22)
.L_22:
        /*001c*/ 	.word	0x00000000
        /*0020*/ 	.short	0x0000
        /*0022*/ 	.short	0x0000
        /*0024*/ 	.byte	0x00, 0xf5, 0x21, 0x00


	//----- nvinfo : EIATTR_SPARSE_MMA_MASK
	.align		4
.L_23:
        /*0028*/ 	.byte	0x03, 0x50
        /*002a*/ 	.short	0x0000


	//----- nvinfo : EIATTR_MAXREG_COUNT
	.align		4
        /*002c*/ 	.byte	0x03, 0x1b
        /*002e*/ 	.short	0x00ff


	//----- nvinfo : EIATTR_NUM_BARRIERS
	.align		4
        /*0030*/ 	.byte	0x02, 0x4c
        /*0032*/ 	.byte	0x01
	.zero		1


	//----- nvinfo : EIATTR_MERCURY_ISA_VERSION
	.align		4
        /*0034*/ 	.byte	0x03, 0x5f
        /*0036*/ 	.short	0x0101


	//----- nvinfo : EIATTR_VRC_CTA_INIT_COUNT
	.align		4
        /*0038*/ 	.byte	0x02, 0x4a
	.zero		1
	.zero		1


	//----- nvinfo : EIATTR_EXIT_INSTR_OFFSETS
	.align		4
        /*003c*/ 	.byte	0x04, 0x1c
        /*003e*/ 	.short	(.L_25 - .L_24)


	//   ....[0]....
.L_24:
        /*0040*/ 	.word	0x000000b0


	//   ....[1]....
        /*0044*/ 	.word	0x00000580


	//----- nvinfo : EIATTR_CRS_STACK_SIZE
	.align		4
.L_25:
        /*0048*/ 	.byte	0x04, 0x1e
        /*004a*/ 	.short	(.L_27 - .L_26)
.L_26:
        /*004c*/ 	.word	0x00000000


	//----- nvinfo : EIATTR_CBANK_PARAM_SIZE
	.align		4
.L_27:
        /*0050*/ 	.byte	0x03, 0x19
        /*0052*/ 	.short	0x0010


	//----- nvinfo : EIATTR_PARAM_CBANK
	.align		4
        /*0054*/ 	.byte	0x04, 0x0a
        /*0056*/ 	.short	(.L_29 - .L_28)
	.align		4
.L_28:
        /*0058*/ 	.word	index@(.nv.constant0._Z10update_phiPA512_dS0_)
        /*005c*/ 	.short	0x0380
        /*005e*/ 	.short	0x0010


	//----- nvinfo : EIATTR_SW_WAR
	.align		4
.L_29:
        /*0060*/ 	.byte	0x04, 0x36
        /*0062*/ 	.short	(.L_31 - .L_30)
.L_30:
        /*0064*/ 	.word	0x00000008
.L_31:


//--------------------- .nv.info._Z7calc_dfPA512_dS0_ --------------------------
	.section	.nv.info._Z7calc_dfPA512_dS0_,"",@"SHT_CUDA_INFO"
	.sectionflags	@""
	.align	4


	//----- nvinfo : EIATTR_CUDA_API_VERSION
	.align		4
        /*0000*/ 	.byte	0x04, 0x37
        /*0002*/ 	.short	(.L_33 - .L_32)
.L_32:
        /*0004*/ 	.word	0x00000082


	//----- nvinfo : EIATTR_KPARAM_INFO
	.align		4
.L_33:
        /*0008*/ 	.byte	0x04, 0x17
        /*000a*/ 	.short	(.L_35 - .L_34)
.L_34:
        /*000c*/ 	.word	0x00000000
        /*0010*/ 	.short	0x0001
        /*0012*/ 	.short	0x0008
        /*0014*/ 	.byte	0x00, 0xf5, 0x21, 0x00


	//----- nvinfo : EIATTR_KPARAM_INFO
	.align		4
.L_35:
        /*0018*/ 	.byte	0x04, 0x17
        /*001a*/ 	.short	(.L_37 - .L_36)
.L_36:
        /*001c*/ 	.word	0x00000000
        /*0020*/ 	.short	0x0000
        /*0022*/ 	.short	0x0000
        /*0024*/ 	.byte	0x00, 0xf5, 0x21, 0x00


	//----- nvinfo : EIATTR_SPARSE_MMA_MASK
	.align		4
.L_37:
        /*0028*/ 	.byte	0x03, 0x50
        /*002a*/ 	.short	0x0000


	//----- nvinfo : EIATTR_MAXREG_COUNT
	.align		4
        /*002c*/ 	.byte	0x03, 0x1b
        /*002e*/ 	.short	0x00ff


	//----- nvinfo : EIATTR_MERCURY_ISA_VERSION
	.align		4
        /*0030*/ 	.byte	0x03, 0x5f
        /*0032*/ 	.short	0x0101


	//----- nvinfo : EIATTR_VRC_CTA_INIT_COUNT
	.align		4
        /*0034*/ 	.byte	0x02, 0x4a
	.zero		1
	.zero		1


	//----- nvinfo : EIATTR_EXIT_INSTR_OFFSETS
	.align		4
        /*0038*/ 	.byte	0x04, 0x1c
        /*003a*/ 	.short	(.L_39 - .L_38)


	//   ....[0]....
.L_38:
        /*003c*/ 	.word	0x000000b0


	//   ....[1]....
        /*0040*/ 	.word	0x000001f0


	//----- nvinfo : EIATTR_CBANK_PARAM_SIZE
	.align		4
.L_39:
        /*0044*/ 	.byte	0x03, 0x19
        /*0046*/ 	.short	0x0010


	//----- nvinfo : EIATTR_PARAM_CBANK
	.align		4
        /*0048*/ 	.byte	0x04, 0x0a
        /*004a*/ 	.short	(.L_41 - .L_40)
	.align		4
.L_40:
        /*004c*/ 	.word	index@(.nv.constant0._Z7calc_dfPA512_dS0_)
        /*0050*/ 	.short	0x0380
        /*0052*/ 	.short	0x0010


	//----- nvinfo : EIATTR_SW_WAR
	.align		4
.L_41:
        /*0054*/ 	.byte	0x04, 0x36
        /*0056*/ 	.short	(.L_43 - .L_42)
.L_42:
        /*0058*/ 	.word	0x00000008
.L_43:


//--------------------- .nv.info._Z7lap_perPA512_dS0_ --------------------------
	.section	.nv.info._Z7lap_perPA512_dS0_,"",@"SHT_CUDA_INFO"
	.sectionflags	@""
	.align	4


	//----- nvinfo : EIATTR_CUDA_API_VERSION
	.align		4
        /*0000*/ 	.byte	0x04, 0x37
        /*0002*/ 	.short	(.L_45 - .L_44)
.L_44:
        /*0004*/ 	.word	0x00000082


	//----- nvinfo : EIATTR_KPARAM_INFO
	.align		4
.L_45:
        /*0008*/ 	.byte	0x04, 0x17
        /*000a*/ 	.short	(.L_47 - .L_46)
.L_46:
        /*000c*/ 	.word	0x00000000
        /*0010*/ 	.short	0x0001
        /*0012*/ 	.short	0x0008
        /*0014*/ 	.byte	0x00, 0xf5, 0x21, 0x00


	//----- nvinfo : EIATTR_KPARAM_INFO
	.align		4
.L_47:
        /*0018*/ 	.byte	0x04, 0x17
        /*001a*/ 	.short	(.L_49 - .L_48)
.L_48:
        /*001c*/ 	.word	0x00000000
        /*0020*/ 	.short	0x0000
        /*0022*/ 	.short	0x0000
        /*0024*/ 	.byte	0x00, 0xf5, 0x21, 0x00


	//----- nvinfo : EIATTR_SPARSE_MMA_MASK
	.align		4
.L_49:
        /*0028*/ 	.byte	0x03, 0x50
        /*002a*/ 	.short	0x0000


	//----- nvinfo : EIATTR_MAXREG_COUNT
	.align		4
        /*002c*/ 	.byte	0x03, 0x1b
        /*002e*/ 	.short	0x00ff


	//----- nvinfo : EIATTR_NUM_BARRIERS
	.align		4
        /*0030*/ 	.byte	0x02, 0x4c
        /*0032*/ 	.byte	0x01
	.zero		1


	//----- nvinfo : EIATTR_MERCURY_ISA_VERSION
	.align		4
        /*0034*/ 	.byte	0x03, 0x5f
        /*0036*/ 	.short	0x0101


	//----- nvinfo : EIATTR_VRC_CTA_INIT_COUNT
	.align		4
        /*0038*/ 	.byte	0x02, 0x4a
	.zero		1
	.zero		1


	//----- nvinfo : EIATTR_EXIT_INSTR_OFFSETS
	.align		4
        /*003c*/ 	.byte	0x04, 0x1c
        /*003e*/ 	.short	(.L_51 - .L_50)


	//   ....[0]....
.L_50:
        /*0040*/ 	.word	0x000000b0


	//   ....[1]....
        /*0044*/ 	.word	0x00000530


	//----- nvinfo : EIATTR_CRS_STACK_SIZE
	.align		4
.L_51:
        /*0048*/ 	.byte	0x04, 0x1e
        /*004a*/ 	.short	(.L_53 - .L_52)
.L_52:
        /*004c*/ 	.word	0x00000000


	//----- nvinfo : EIATTR_CBANK_PARAM_SIZE
	.align		4
.L_53:
        /*0050*/ 	.byte	0x03, 0x19
        /*0052*/ 	.short	0x0010


	//----- nvinfo : EIATTR_PARAM_CBANK
	.align		4
        /*0054*/ 	.byte	0x04, 0x0a
        /*0056*/ 	.short	(.L_55 - .L_54)
	.align		4
.L_54:
        /*0058*/ 	.word	index@(.nv.constant0._Z7lap_perPA512_dS0_)
        /*005c*/ 	.short	0x0380
        /*005e*/ 	.short	0x0010


	//----- nvinfo : EIATTR_SW_WAR
	.align		4
.L_55:
        /*0060*/ 	.byte	0x04, 0x36
        /*0062*/ 	.short	(.L_57 - .L_56)
.L_56:
        /*0064*/ 	.word	0x00000008
.L_57:


//--------------------- .nv.callgraph             --------------------------
	.section	.nv.callgraph,"",@"SHT_CUDA_CALLGRAPH"
	.align	4
	.sectionentsize	8
	.align		4
        /*0000*/ 	.word	0x00000000
	.align		4
        /*0004*/ 	.word	0xffffffff
	.align		4
        /*0008*/ 	.word	0x00000000
	.align		4
        /*000c*/ 	.word	0xfffffffe
	.align		4
        /*0010*/ 	.word	0x00000000
	.align		4
        /*0014*/ 	.word	0xfffffffd
	.align		4
        /*0018*/ 	.word	0x00000000
	.align		4
        /*001c*/ 	.word	0xfffffffc


//--------------------- .text._Z10update_phiPA512_dS0_ --------------------------
	.section	.text._Z10update_phiPA512_dS0_,"ax",@progbits
	.align	128
        .global         _Z10update_phiPA512_dS0_
        .type           _Z10update_phiPA512_dS0_,@function
        .size           _Z10update_phiPA512_dS0_,(.L_x_13 - _Z10update_phiPA512_dS0_)
        .other          _Z10update_phiPA512_dS0_,@"STO_CUDA_ENTRY STV_DEFAULT"
_Z10update_phiPA512_dS0_:
.text._Z10update_phiPA512_dS0_:
[----:B------:R-:W-:Y:S01]  /*0000*/  LDC R1, c[0x0][0x37c] ;  /* 0x0000df00ff017b82 */ /* 0x000fe20000000800 */
[----:B------:R-:W0:Y:S07]  /*0010*/  S2R R10, SR_TID.Y ;  /* 0x00000000000a7919 */ /* 0x000e2e0000002200 */
[----:B------:R-:W1:Y:S01]  /*0020*/  LDC R0, c[0x0][0x360] ;  /* 0x0000d800ff007b82 */ /* 0x000e620000000800 */
[----:B------:R-:W1:Y:S07]  /*0030*/  S2R R16, SR_TID.X ;  /* 0x0000000000107919 */ /* 0x000e6e0000002100 */
[----:B------:R-:W0:Y:S08]  /*0040*/  S2UR UR5, SR_CTAID.Y ;  /* 0x00000000000579c3 */ /* 0x000e300000002600 */
[----:B------:R-:W0:Y:S08]  /*0050*/  LDC R5, c[0x0][0x364] ;  /* 0x0000d900ff057b82 */ /* 0x000e300000000800 */
[----:B------:R-:W1:Y:S01]  /*0060*/  S2UR UR4, SR_CTAID.X ;  /* 0x00000000000479c3 */ /* 0x000e620000002500 */
[----:B0-----:R-:W-:-:S05]  /*0070*/  IMAD R5, R5, UR5, R10 ;  /* 0x0000000505057c24 */ /* 0x001fca000f8e020a */
[----:B------:R-:W-:Y:S01]  /*0080*/  ISETP.GT.U32.AND P0, PT, R5, 0x1ff, PT ;  /* 0x000001ff0500780c */ /* 0x000fe20003f04070 */
[----:B-1----:R-:W-:-:S05]  /*0090*/  IMAD R0, R0, UR4, R16 ;  /* 0x0000000400007c24 */ /* 0x002fca000f8e0210 */
[----:B------:R-:W-:-:S13]  /*00a0*/  ISETP.GT.OR P0, PT, R0, 0x1ff, P0 ;  /* 0x000001ff0000780c */ /* 0x000fda0000704670 */
[----:B------:R-:W-:Y:S05]  /*00b0*/  @P0 EXIT ;  /* 0x000000000000094d */ /* 0x000fea0003800000 */
[----:B------:R-:W0:Y:S08]  /*00c0*/  LDC.64 R8, c[0x0][0x380] ;  /* 0x0000e000ff087b82 */ /* 0x000e300000000a00 */
[----:B------:R-:W-:Y:S01]  /*00d0*/  BAR.SYNC.DEFER_BLOCKING 0x0 ;  /* 0x0000000000007b1d */ /* 0x000fe20000010000 */
[----:B------:R-:W-:-:S05]  /*00e0*/  ISETP.GE.U32.AND P0, PT, R16, 0x7, PT ;  /* 0x000000071000780c */ /* 0x000fca0003f06070 */
[----:B------:R-:W1:Y:S08]  /*00f0*/  LDCU.64 UR4, c[0x0][0x358] ;  /* 0x00006b00ff0477ac */ /* 0x000e700008000a00 */
[C---:B------:R-:W-:Y:S01]  /*0100*/  @P0 VIADD R2, R0.reuse, 0x1 ;  /* 0x0000000100020836 */ /* 0x040fe20000000000 */
[----:B------:R-:W-:-:S04]  /*0110*/  @P0 ISETP.NE.AND P1, PT, R0, 0x1ff, PT ;  /* 0x000001ff0000080c */ /* 0x000fc80003f25270 */
[----:B------:R-:W-:Y:S01]  /*0120*/  @P0 SEL R7, R2, RZ, P1 ;  /* 0x000000ff02070207 */ /* 0x000fe20000800000 */
[----:B0-----:R-:W-:-:S04]  /*0130*/  IMAD.WIDE R2, R0, 0x1000, R8 ;  /* 0x0000100000027825 */ /* 0x001fc800078e0208 */
[----:B------:R-:W-:-:S04]  /*0140*/  @P0 IMAD.WIDE R6, R7, 0x1000, R8 ;  /* 0x0000100007060825 */ /* 0x000fc800078e0208 */
[----:B------:R-:W-:-:S04]  /*0150*/  IMAD.WIDE.U32 R12, R5, 0x8, R2 ;  /* 0x00000008050c7825 */ /* 0x000fc800078e0002 */
[----:B------:R-:W-:Y:S02]  /*0160*/  @P0 IMAD.WIDE.U32 R14, R5, 0x8, R6 ;  /* 0x00000008050e0825 */ /* 0x000fe400078e0006 */
[----:B-1----:R-:W2:Y:S04]  /*0170*/  LDG.E.64 R12, desc[UR4][R12.64] ;  /* 0x000000040c0c7981 */ /* 0x002ea8000c1e1b00 */
[----:B------:R-:W3:Y:S01]  /*0180*/  @P0 LDG.E.64 R14, desc[UR4][R14.64] ;  /* 0x000000040e0e0981 */ /* 0x000ee2000c1e1b00 */
[----:B------:R-:W-:Y:S01]  /*0190*/  MOV R7, 0x400 ;  /* 0x0000040000077802 */ /* 0x000fe20000000f00 */
[----:B------:R-:W-:Y:S01]  /*01a0*/  BSSY.RECONVERGENT B0, `(.L_x_0) ;  /* 0x0000014000007945 */ /* 0x000fe20003800200 */
[----:B------:R-:W-:Y:S01]  /*01b0*/  ISETP.GE.U32.AND P1, PT, R10, 0x7, PT ;  /* 0x000000070a00780c */ /* 0x000fe20003f26070 */
[----:B------:R-:W0:Y:S02]  /*01c0*/  S2R R4, SR_CgaCtaId ;  /* 0x0000000000047919 */ /* 0x000e240000008800 */
[----:B------:R-:W-:-:S05]  /*01d0*/  VIADD R11, R7, 0x10 ;  /* 0x00000010070b7836 */ /* 0x000fca0000000000 */
[----:B0-----:R-:W-:-:S05]  /*01e0*/  LEA R17, R4, R11, 0x18 ;  /* 0x0000000b04117211 */ /* 0x001fca00078ec0ff */
[----:B------:R-:W-:-:S05]  /*01f0*/  IMAD R11, R16, 0x50, R17 ;  /* 0x00000050100b7824 */ /* 0x000fca00078e0211 */
[----:B------:R-:W-:-:S05]  /*0200*/  LEA R6, R10, R11, 0x3 ;  /* 0x0000000b0a067211 */ /* 0x000fca00078e18ff */
[----:B--2---:R0:W-:Y:S04]  /*0210*/  STS.64 [R6+0x58], R12 ;  /* 0x0000580c06007388 */ /* 0x0041e80000000a00 */
[----:B---3--:R0:W-:Y:S01]  /*0220*/  @P0 STS.64 [R6+0xa8], R14 ;  /* 0x0000a80e06000388 */ /* 0x0081e20000000a00 */
[----:B------:R-:W-:Y:S05]  /*0230*/  @P0 BRA `(.L_x_1) ;  /* 0x0000000000280947 */ /* 0x000fea0003800000 */
[----:B------:R-:W-:-:S13]  /*0240*/  ISETP.NE.AND P0, PT, R16, RZ, PT ;  /* 0x000000ff1000720c */ /* 0x000fda0003f05270 */
[----:B------:R-:W-:Y:S05]  /*0250*/  @P0 BRA `(.L_x_1) ;  /* 0x0000000000200947 */ /* 0x000fea0003800000 */
[C---:B0-----:R-:W-:Y:S01]  /*0260*/  VIADD R12, R0.reuse, 0xffffffff ;  /* 0xffffffff000c7836 */ /* 0x041fe20000000000 */
[----:B------:R-:W-:-:S04]  /*0270*/  ISETP.NE.AND P0, PT, R0, RZ, PT ;  /* 0x000000ff0000720c */ /* 0x000fc80003f05270 */
[----:B------:R-:W-:-:S05]  /*0280*/  SEL R13, R12, 0x1ff, P0 ;  /* 0x000001ff0c0d7807 */ /* 0x000fca0000000000 */
[----:B------:R-:W-:-:S04]  /*0290*/  IMAD.WIDE R8, R13, 0x1000, R8 ;  /* 0x000010000d087825 */ /* 0x000fc800078e0208 */
[----:B------:R-:W-:-:S06]  /*02a0*/  IMAD.WIDE.U32 R8, R5, 0x8, R8 ;  /* 0x0000000805087825 */ /* 0x000fcc00078e0008 */
[----:B------:R-:W2:Y:S01]  /*02b0*/  LDG.E.64 R8, desc[UR4][R8.64] ;  /* 0x0000000408087981 */ /* 0x000ea2000c1e1b00 */
[----:B------:R-:W-:-:S05]  /*02c0*/  LEA R17, R10, R17, 0x3 ;  /* 0x000000110a117211 */ /* 0x000fca00078e18ff */
[----:B--2---:R1:W-:Y:S02]  /*02d0*/  STS.64 [R17+0x8], R8 ;  /* 0x0000080811007388 */ /* 0x0043e40000000a00 */
.L_x_1:
[----:B------:R-:W-:Y:S05]  /*02e0*/  BSYNC.RECONVERGENT B0 ;  /* 0x0000000000007941 */ /* 0x000fea0003800200 */
.L_x_0:
[----:B------:R-:W-:Y:S04]  /*02f0*/  BSSY.RECONVERGENT B0, `(.L_x_2) ;  /* 0x0000011000007945 */ /* 0x000fe80003800200 */
[----:B------:R-:W-:Y:S05]  /*0300*/  @!P1 BRA `(.L_x_3) ;  /* 0x00000000001c9947 */ /* 0x000fea0003800000 */
[C---:B-1----:R-:W-:Y:S01]  /*0310*/  VIADD R8, R5.reuse, 0x1 ;  /* 0x0000000105087836 */ /* 0x042fe20000000000 */
[----:B------:R-:W-:-:S04]  /*0320*/  ISETP.NE.AND P0, PT, R5, 0x1ff, PT ;  /* 0x000001ff0500780c */ /* 0x000fc80003f05270 */
[----:B------:R-:W-:-:S05]  /*0330*/  SEL R9, R8, RZ, P0 ;  /* 0x000000ff08097207 */ /* 0x000fca0000000000 */
[----:B------:R-:W-:-:S06]  /*0340*/  IMAD.WIDE.U32 R2, R9, 0x8, R2 ;  /* 0x0000000809027825 */ /* 0x000fcc00078e0002 */
[----:B------:R-:W2:Y:S04]  /*0350*/  LDG.E.64 R2, desc[UR4][R2.64] ;  /* 0x0000000402027981 */ /* 0x000ea8000c1e1b00 */
[----:B--2---:R1:W-:Y:S01]  /*0360*/  STS.64 [R6+0x60], R2 ;  /* 0x0000600206007388 */ /* 0x0043e20000000a00 */
[----:B------:R-:W-:Y:S05]  /*0370*/  BRA `(.L_x_4) ;  /* 0x0000000000207947 */ /* 0x000fea0003800000 */
.L_x_3:
[----:B------:R-:W-:-:S13]  /*0380*/  ISETP.NE.AND P0, PT, R10, RZ, PT ;  /* 0x000000ff0a00720c */ /* 0x000fda0003f05270 */
[----:B------:R-:W-:Y:S05]  /*0390*/  @P0 BRA `(.L_x_4) ;  /* 0x0000000000180947 */ /* 0x000fea0003800000 */
[C---:B------:R-:W-:Y:S02]  /*03a0*/  ISETP.NE.AND P0, PT, R5.reuse, RZ, PT ;  /* 0x000000ff0500720c */ /* 0x040fe40003f05270 */
[----:B-1----:R-:W-:-:S04]  /*03b0*/  IADD3 R8, PT, PT, R5, -0x1, RZ ;  /* 0xffffffff05087810 */ /* 0x002fc80007ffe0ff */
[----:B------:R-:W-:-:S05]  /*03c0*/  SEL R9, R8, 0x1ff, P0 ;  /* 0x000001ff08097807 */ /* 0x000fca0000000000 */
[----:B------:R-:W-:-:S06]  /*03d0*/  IMAD.WIDE.U32 R2, R9, 0x8, R2 ;  /* 0x0000000809027825 */ /* 0x000fcc00078e0002 */
[----:B------:R-:W2:Y:S04]  /*03e0*/  LDG.E.64 R2, desc[UR4][R2.64] ;  /* 0x0000000402027981 */ /* 0x000ea8000c1e1b00 */
[----:B--2---:R2:W-:Y:S02]  /*03f0*/  STS.64 [R11+0x50], R2 ;  /* 0x000050020b007388 */ /* 0x0045e40000000a00 */
.L_x_4:
[----:B------:R-:W-:Y:S05]  /*0400*/  BSYNC.RECONVERGENT B0 ;  /* 0x0000000000007941 */ /* 0x000fea0003800200 */
.L_x_2:
[----:B-12---:R-:W1:Y:S08]  /*0410*/  LDC.64 R2, c[0x0][0x388] ;  /* 0x0000e200ff027b82 */ /* 0x006e700000000a00 */
[----:B------:R-:W-:Y:S01]  /*0420*/  BAR.SYNC.DEFER_BLOCKING 0x0 ;  /* 0x0000000000007b1d */ /* 0x000fe20000010000 */
[----:B-1----:R-:W-:-:S05]  /*0430*/  IMAD.WIDE R2, R0, 0x1000, R2 ;  /* 0x0000100000027825 */ /* 0x002fca00078e0202 */
[----:B------:R-:W-:Y:S04]  /*0440*/  LDS.64 R10, [R6+0x8] ;  /* 0x00000800060a7984 */ /* 0x000fe80000000a00 */
[----:B0-----:R-:W0:Y:S01]  /*0450*/  LDS.64 R12, [R6+0xa8] ;  /* 0x0000a800060c7984 */ /* 0x001e220000000a00 */
[----:B------:R-:W-:-:S03]  /*0460*/  IMAD.WIDE.U32 R2, R5, 0x8, R2 ;  /* 0x0000000805027825 */ /* 0x000fc600078e0002 */
[----:B------:R-:W1:Y:S04]  /*0470*/  LDS.64 R14, [R6+0x58] ;  /* 0x00005800060e7984 */ /* 0x000e680000000a00 */
[----:B------:R-:W2:Y:S01]  /*0480*/  LDG.E.64 R8, desc[UR4][R2.64] ;  /* 0x0000000402087981 */ /* 0x000ea2000c1e1b00 */
[----:B------:R-:W-:Y:S01]  /*0490*/  LEA R7, R4, R7, 0x18 ;  /* 0x0000000704077211 */ /* 0x000fe200078ec0ff */
[----:B------:R-:W-:Y:S01]  /*04a0*/  UMOV UR6, 0x47ae147b ;  /* 0x47ae147b00067882 */ /* 0x000fe20000000000 */
[----:B------:R-:W-:Y:S01]  /*04b0*/  UMOV UR7, 0x3f847ae1 ;  /* 0x3f847ae100077882 */ /* 0x000fe20000000000 */
[----:B0-----:R-:W-:Y:S02]  /*04c0*/  DADD R10, R10, R12 ;  /* 0x000000000a0a7229 */ /* 0x001fe4000000000c */
[----:B-1----:R-:W-:-:S08]  /*04d0*/  DADD R14, R14, R14 ;  /* 0x000000000e0e7229 */ /* 0x002fd0000000000e */
[----:B------:R-:W-:-:S07]  /*04e0*/  DADD R10, R10, -R14 ;  /* 0x000000000a0a7229 */ /* 0x000fce000000080e */
[----:B------:R-:W-:Y:S04]  /*04f0*/  STS.64 [R7+0x8], R10 ;  /* 0x0000080a07007388 */ /* 0x000fe80000000a00 */
[----:B------:R-:W-:Y:S04]  /*0500*/  LDS.64 R4, [R6+0x50] ;  /* 0x0000500006047984 */ /* 0x000fe80000000a00 */
[----:B------:R-:W0:Y:S02]  /*0510*/  LDS.64 R12, [R6+0x60] ;  /* 0x00006000060c7984 */ /* 0x000e240000000a00 */
[----:B0-----:R-:W-:-:S08]  /*0520*/  DADD R4, R4, R12 ;  /* 0x0000000004047229 */ /* 0x001fd0000000000c */
[----:B------:R-:W-:-:S07]  /*0530*/  DADD R4, -R14, R4 ;  /* 0x000000000e047229 */ /* 0x000fce0000000104 */
[----:B------:R-:W-:Y:S01]  /*0540*/  STS.64 [R7], R4 ;  /* 0x0000000407007388 */ /* 0x000fe20000000a00 */
[----:B------:R-:W-:-:S08]  /*0550*/  DADD R12, R10, R4 ;  /* 0x000000000a0c7229 */ /* 0x000fd00000000004 */
[----:B--2---:R-:W-:-:S07]  /*0560*/  DFMA R8, R12, UR6, R8 ;  /* 0x000000060c087c2b */ /* 0x004fce0008000008 */
[----:B------:R-:W-:Y:S01]  /*0570*/  STG.E.64 desc[UR4][R2.64], R8 ;  /* 0x0000000802007986 */ /* 0x000fe2000c101b04 */
[----:B------:R-:W-:Y:S05]  /*0580*/  EXIT ;  /* 0x000000000000794d */ /* 0x000fea0003800000 */
.L_x_5:
[----:B------:R-:W-:-:S00]  /*0590*/  BRA `(.L_x_5) ;  /* 0xfffffffc00fc7947 */ /* 0x000fc0000383ffff */
[----:B------:R-:W-:-:S00]  /*05a0*/  NOP ;  /* 0x0000000000007918 */ /* 0x000fc00000000000 */
        /* <DEDUP_REMOVED lines=13> */
.L_x_13:


//--------------------- .text._Z7calc_dfPA512_dS0_ --------------------------
	.section	.text._Z7calc_dfPA512_dS0_,"ax",@progbits
	.align	128
        .global         _Z7calc_dfPA512_dS0_
        .type           _Z7calc_dfPA512_dS0_,@function
        .size           _Z7calc_dfPA512_dS0_,(.L_x_14 - _Z7calc_dfPA512_dS0_)
        .other          _Z7calc_dfPA512_dS0_,@"STO_CUDA_ENTRY STV_DEFAULT"
_Z7calc_dfPA512_dS0_:
.text._Z7calc_dfPA512_dS0_:
        /* <DEDUP_REMOVED lines=12> */
[----:B------:R-:W0:Y:S01]  /*00c0*/  LDC.64 R2, c[0x0][0x380] ;  /* 0x0000e000ff027b82 */ /* 0x000e220000000a00 */
[----:B------:R-:W1:Y:S07]  /*00d0*/  LDCU.64 UR6, c[0x0][0x358] ;  /* 0x00006b00ff0677ac */ /* 0x000e6e0008000a00 */
[----:B------:R-:W2:Y:S01]  /*00e0*/  LDC.64 R4, c[0x0][0x388] ;  /* 0x0000e200ff047b82 */ /* 0x000ea20000000a00 */
[----:B0-----:R-:W-:-:S04]  /*00f0*/  IMAD.WIDE R2, R7, 0x1000, R2 ;  /* 0x0000100007027825 */ /* 0x001fc800078e0202 */
[----:B------:R-:W-:-:S04]  /*0100*/  IMAD.WIDE.U32 R2, R9, 0x8, R2 ;  /* 0x0000000809027825 */ /* 0x000fc800078e0002 */
[----:B--2---:R-:W-:Y:S02]  /*0110*/  IMAD.WIDE R4, R7, 0x1000, R4 ;  /* 0x0000100007047825 */ /* 0x004fe400078e0204 */
[----:B-1----:R-:W2:Y:S02]  /*0120*/  LDG.E.64 R2, desc[UR6][R2.64] ;  /* 0x0000000602027981 */ /* 0x002ea4000c1e1b00 */
[----:B------:R-:W-:-:S05]  /*0130*/  IMAD.WIDE.U32 R4, R9, 0x8, R4 ;  /* 0x0000000809047825 */ /* 0x000fca00078e0004 */
[----:B------:R-:W3:Y:S01]  /*0140*/  LDG.E.64 R6, desc[UR6][R4.64] ;  /* 0x0000000604067981 */ /* 0x000ee2000c1e1b00 */
[----:B------:R-:W0:Y:S01]  /*0150*/  S2UR UR5, SR_CgaCtaId ;  /* 0x00000000000579c3 */ /* 0x000e220000008800 */
[----:B------:R-:W-:Y:S02]  /*0160*/  UMOV UR4, 0x400 ;  /* 0x0000040000047882 */ /* 0x000fe40000000000 */
[----:B0-----:R-:W-:-:S06]  /*0170*/  ULEA UR4, UR5, UR4, 0x18 ;  /* 0x0000000405047291 */ /* 0x001fcc000f8ec0ff */
[----:B------:R-:W-:Y:S01]  /*0180*/  LEA R0, R0, UR4, 0x6 ;  /* 0x0000000400007c11 */ /* 0x000fe2000f8e30ff */
[----:B--2---:R-:W-:-:S08]  /*0190*/  DMUL R8, R2, R2 ;  /* 0x0000000202087228 */ /* 0x004fd00000000000 */
[----:B---3--:R-:W-:Y:S01]  /*01a0*/  DFMA R6, R2, R8, -R6 ;  /* 0x000000080206722b */ /* 0x008fe20000000806 */
[----:B------:R-:W-:-:S05]  /*01b0*/  LEA R9, R10, R0, 0x3 ;  /* 0x000000000a097211 */ /* 0x000fca00078e18ff */
[----:B------:R-:W-:Y:S02]  /*01c0*/  STS.64 [R9], R2 ;  /* 0x0000000209007388 */ /* 0x000fe40000000a00 */
[----:B------:R-:W-:-:S07]  /*01d0*/  DADD R6, -R2, R6 ;  /* 0x0000000002067229 */ /* 0x000fce0000000106 */
[----:B------:R-:W-:Y:S01]  /*01e0*/  STG.E.64 desc[UR6][R4.64], R6 ;  /* 0x0000000604007986 */ /* 0x000fe2000c101b06 */
[----:B------:R-:W-:Y:S05]  /*01f0*/  EXIT ;  /* 0x000000000000794d */ /* 0x000fea0003800000 */
.L_x_6:
        /* <DEDUP_REMOVED lines=16> */
.L_x_14:


//--------------------- .text._Z7lap_perPA512_dS0_ --------------------------
	.section	.text._Z7lap_perPA512_dS0_,"ax",@progbits
	.align	128
        .global         _Z7lap_perPA512_dS0_
        .type           _Z7lap_perPA512_dS0_,@function
        .size           _Z7lap_perPA512_dS0_,(.L_x_15 - _Z7lap_perPA512_dS0_)
        .other          _Z7lap_perPA512_dS0_,@"STO_CUDA_ENTRY STV_DEFAULT"
_Z7lap_perPA512_dS0_:
.text._Z7lap_perPA512_dS0_:
        /* <DEDUP_REMOVED lines=46> */
.L_x_8:
[----:B------:R-:W-:Y:S05]  /*02e0*/  BSYNC.RECONVERGENT B0 ;  /* 0x0000000000007941 */ /* 0x000fea0003800200 */
.L_x_7:
        /* <DEDUP_REMOVED lines=9> */
.L_x_10:
        /* <DEDUP_REMOVED lines=8> */
.L_x_11:
[----:B------:R-:W-:Y:S05]  /*0400*/  BSYNC.RECONVERGENT B0 ;  /* 0x0000000000007941 */ /* 0x000fea0003800200 */
.L_x_9:
[----:B------:R-:W-:Y:S01]  /*0410*/  BAR.SYNC.DEFER_BLOCKING 0x0 ;  /* 0x0000000000007b1d */ /* 0x000fe20000010000 */
[----:B0-----:R-:W-:-:S07]  /*0420*/  LEA R15, R6, R7, 0x18 ;  /* 0x00000007060f7211 */ /* 0x001fce00078ec0ff */
[----:B------:R-:W0:Y:S01]  /*0430*/  LDC.64 R12, c[0x0][0x388] ;  /* 0x0000e200ff0c7b82 */ /* 0x000e220000000a00 */
[----:B-12---:R-:W-:Y:S04]  /*0440*/  LDS.64 R2, [R4+0x8] ;  /* 0x0000080004027984 */ /* 0x006fe80000000a00 */
[----:B------:R-:W1:Y:S04]  /*0450*/  LDS.64 R8, [R4+0xa8] ;  /* 0x0000a80004087984 */ /* 0x000e680000000a00 */
[----:B------:R-:W2:Y:S01]  /*0460*/  LDS.64 R10, [R4+0x58] ;  /* 0x00005800040a7984 */ /* 0x000ea20000000a00 */
[----:B-1----:R-:W-:-:S02]  /*0470*/  DADD R2, R2, R8 ;  /* 0x0000000002027229 */ /* 0x002fc40000000008 */
[----:B--2---:R-:W-:-:S08]  /*0480*/  DADD R10, R10, R10 ;  /* 0x000000000a0a7229 */ /* 0x004fd0000000000a */
[----:B------:R-:W-:-:S07]  /*0490*/  DADD R2, R2, -R10 ;  /* 0x0000000002027229 */ /* 0x000fce000000080a */
[----:B------:R-:W-:Y:S04]  /*04a0*/  STS.64 [R15], R2 ;  /* 0x000000020f007388 */ /* 0x000fe80000000a00 */
[----:B------:R-:W-:Y:S04]  /*04b0*/  LDS.64 R6, [R4+0x50] ;  /* 0x0000500004067984 */ /* 0x000fe80000000a00 */
[----:B------:R-:W1:Y:S02]  /*04c0*/  LDS.64 R8, [R4+0x60] ;  /* 0x0000600004087984 */ /* 0x000e640000000a00 */
[----:B-1----:R-:W-:Y:S01]  /*04d0*/  DADD R6, R6, R8 ;  /* 0x0000000006067229 */ /* 0x002fe20000000008 */
[----:B0-----:R-:W-:-:S07]  /*04e0*/  IMAD.WIDE R8, R0, 0x1000, R12 ;  /* 0x0000100000087825 */ /* 0x001fce00078e020c */
[----:B------:R-:W-:Y:S01]  /*04f0*/  DADD R6, -R10, R6 ;  /* 0x000000000a067229 */ /* 0x000fe20000000106 */
[----:B------:R-:W-:-:S07]  /*0500*/  IMAD.WIDE.U32 R8, R5, 0x8, R8 ;  /* 0x0000000805087825 */ /* 0x000fce00078e0008 */
[----:B------:R-:W-:-:S07]  /*0510*/  DADD R6, R2, R6 ;  /* 0x0000000002067229 */ /* 0x000fce0000000006 */
[----:B------:R-:W-:Y:S01]  /*0520*/  STG.E.64 desc[UR4][R8.64], R6 ;  /* 0x0000000608007986 */ /* 0x000fe2000c101b04 */
[----:B------:R-:W-:Y:S05]  /*0530*/  EXIT ;  /* 0x000000000000794d */ /* 0x000fea0003800000 */
.L_x_12:
        /* <DEDUP_REMOVED lines=12> */
.L_x_15:


//--------------------- .nv.shared._Z10update_phiPA512_dS0_ --------------------------
	.section	.nv.shared._Z10update_phiPA512_dS0_,"aw",@nobits
	.sectionflags	@""
	.align	8
.nv.shared._Z10update_phiPA512_dS0_:
	.zero		1840


//--------------------- .nv.shared.reserved.0     --------------------------
	.section	.nv.shared.reserved.0,"aw",@nobits
	.weak		__nv_reservedSMEM_offset_0_alias
	.size		__nv_reservedSMEM_offset_0_alias, 0, 64
	.other		__nv_reservedSMEM_offset_0_alias,@"STO_CUDA_RESERVED_SHARED STV_DEFAULT"
__nv_reservedSMEM_offset_0_alias:
	.zero		0
	.zero		64


//--------------------- .nv.shared._Z7calc_dfPA512_dS0_ --------------------------
	.section	.nv.shared._Z7calc_dfPA512_dS0_,"aw",@nobits
	.sectionflags	@""
	.align	8
.nv.shared._Z7calc_dfPA512_dS0_:
	.zero		1536


//--------------------- .nv.shared._Z7lap_perPA512_dS0_ --------------------------
	.section	.nv.shared._Z7lap_perPA512_dS0_,"aw",@nobits
	.sectionflags	@""
	.align	8
.nv.shared._Z7lap_perPA512_dS0_:
	.zero		1832


//--------------------- .nv.constant0._Z10update_phiPA512_dS0_ --------------------------
	.section	.nv.constant0._Z10update_phiPA512_dS0_,"a",@progbits
	.sectionflags	@""
	.align	4
.nv.constant0._Z10update_phiPA512_dS0_:
	.zero		912


//--------------------- .nv.constant0._Z7calc_dfPA512_dS0_ --------------------------
	.section	.nv.constant0._Z7calc_dfPA512_dS0_,"a",@progbits
	.sectionflags	@""
	.align	4
.nv.constant0._Z7calc_dfPA512_dS0_:
	.zero		912


//--------------------- .nv.constant0._Z7lap_perPA512_dS0_ --------------------------
	.section	.nv.constant0._Z7lap_perPA512_dS0_,"a",@progbits
	.sectionflags	@""
	.align	4
.nv.constant0._Z7lap_perPA512_dS0_:
	.zero		912


//--------------------- SYMBOLS --------------------------

	.type		.nv.reservedSmem.offset0,@object
	.size		.nv.reservedSmem.offset0,0x4
	.type		.nv.reservedSmem.cap,@object
	.size		.nv.reservedSmem.cap,0x4
